	.headerflags	@"EF_CUDA_TEXMODE_UNIFIED EF_CUDA_64BIT_ADDRESS EF_CUDA_ACCELERATORS EF_CUDA_SM90 EF_CUDA_VIRTUAL_SM(EF_CUDA_SM90)"
	.elftype	@"ET_EXEC"


//--------------------- .nv.info                  --------------------------
	.section	.nv.info,"",@"SHT_CUDA_INFO"
	.align	4


	//----- nvinfo : EIATTR_REGCOUNT
	.align		4
        /*0000*/ 	.byte	0x04, 0x2f
        /*0002*/ 	.short	(.L_1 - .L_0)
	.align		4
.L_0:
        /*0004*/ 	.word	index@(triton_poi_fused_8)
        /*0008*/ 	.word	0x0000001b


	//----- nvinfo : EIATTR_MIN_STACK_SIZE
	.align		4
.L_1:
        /*000c*/ 	.byte	0x04, 0x12
        /*000e*/ 	.short	(.L_3 - .L_2)
	.align		4
.L_2:
        /*0010*/ 	.word	index@(triton_poi_fused_8)
        /*0014*/ 	.word	0x00000000


	//----- nvinfo : EIATTR_FRAME_SIZE
	.align		4
.L_3:
        /*0018*/ 	.byte	0x04, 0x11
        /*001a*/ 	.short	(.L_5 - .L_4)
	.align		4
.L_4:
        /*001c*/ 	.word	index@(triton_poi_fused_8)
        /*0020*/ 	.word	0x00000000


	//----- nvinfo : EIATTR_MIN_STACK_SIZE
	.align		4
.L_5:
        /*0024*/ 	.byte	0x04, 0x12
        /*0026*/ 	.short	(.L_7 - .L_6)
	.align		4
.L_6:
        /*0028*/ 	.word	index@(triton_poi_fused_8)
        /*002c*/ 	.word	0x00000000
.L_7:


//--------------------- .nv.info.triton_poi_fused_8 --------------------------
	.section	.nv.info.triton_poi_fused_8,"",@"SHT_CUDA_INFO"
	.sectionflags	@""
	.align	4


	//----- nvinfo : EIATTR_CUDA_API_VERSION
	.align		4
        /*0000*/ 	.byte	0x04, 0x37
        /*0002*/ 	.short	(.L_9 - .L_8)
.L_8:
        /*0004*/ 	.word	0x0000007c


	//----- nvinfo : EIATTR_KPARAM_INFO
	.align		4
.L_9:
        /*0008*/ 	.byte	0x04, 0x17
        /*000a*/ 	.short	(.L_11 - .L_10)
.L_10:
        /*000c*/ 	.word	0x00000000
        /*0010*/ 	.short	0x0003
        /*0012*/ 	.short	0x0014
        /*0014*/ 	.byte	0x00, 0xf0, 0x11, 0x00


	//----- nvinfo : EIATTR_KPARAM_INFO
	.align		4
.L_11:
        /*0018*/ 	.byte	0x04, 0x17
        /*001a*/ 	.short	(.L_13 - .L_12)
.L_12:
        /*001c*/ 	.word	0x00000000
        /*0020*/ 	.short	0x0002
        /*0022*/ 	.short	0x0010
        /*0024*/ 	.byte	0x00, 0xf0, 0x11, 0x00


	//----- nvinfo : EIATTR_KPARAM_INFO
	.align		4
.L_13:
        /*0028*/ 	.byte	0x04, 0x17
        /*002a*/ 	.short	(.L_15 - .L_14)
.L_14:
        /*002c*/ 	.word	0x00000000
        /*0030*/ 	.short	0x0001
        /*0032*/ 	.short	0x0008
        /*0034*/ 	.byte	0x00, 0xf4, 0x21, 0x00


	//----- nvinfo : EIATTR_KPARAM_INFO
	.align		4
.L_15:
        /*0038*/ 	.byte	0x04, 0x17
        /*003a*/ 	.short	(.L_17 - .L_16)
.L_16:
        /*003c*/ 	.word	0x00000000
        /*0040*/ 	.short	0x0000
        /*0042*/ 	.short	0x0000
        /*0044*/ 	.byte	0x00, 0xf4, 0x21, 0x00


	//----- nvinfo : EIATTR_SPARSE_MMA_MASK
	.align		4
.L_17:
        /*0048*/ 	.byte	0x03, 0x50
        /*004a*/ 	.short	0x0000


	//----- nvinfo : EIATTR_MAXREG_COUNT
	.align		4
        /*004c*/ 	.byte	0x03, 0x1b
        /*004e*/ 	.short	0x00ff


	//----- nvinfo : EIATTR_EXIT_INSTR_OFFSETS
	.align		4
        /*0050*/ 	.byte	0x04, 0x1c
        /*0052*/ 	.short	(.L_19 - .L_18)


	//   ....[0]....
.L_18:
        /*0054*/ 	.word	0x000004f0


	//   ....[1]....
        /*0058*/ 	.word	0x00000540


	//----- nvinfo : EIATTR_REQNTID
	.align		4
.L_19:
        /*005c*/ 	.byte	0x04, 0x10
        /*005e*/ 	.short	(.L_21 - .L_20)
.L_20:
        /*0060*/ 	.word	0x00000080
        /*0064*/ 	.word	0x00000001
        /*0068*/ 	.word	0x00000001


	//----- nvinfo : EIATTR_CBANK_PARAM_SIZE
	.align		4
.L_21:
        /*006c*/ 	.byte	0x03, 0x19
        /*006e*/ 	.short	0x0018


	//----- nvinfo : EIATTR_PARAM_CBANK
	.align		4
        /*0070*/ 	.byte	0x04, 0x0a
        /*0072*/ 	.short	(.L_23 - .L_22)
	.align		4
.L_22:
        /*0074*/ 	.word	index@(.nv.constant0.triton_poi_fused_8)
        /*0078*/ 	.short	0x0210
        /*007a*/ 	.short	0x0018


	//----- nvinfo : EIATTR_SW_WAR
	.align		4
.L_23:
        /*007c*/ 	.byte	0x04, 0x36
        /*007e*/ 	.short	(.L_25 - .L_24)
.L_24:
        /*0080*/ 	.word	0x00000008
.L_25:


//--------------------- .nv.callgraph             --------------------------
	.section	.nv.callgraph,"",@"SHT_CUDA_CALLGRAPH"
	.align	4
	.sectionentsize	8
	.align		4
        /*0000*/ 	.word	0x00000000
	.align		4
        /*0004*/ 	.word	0xffffffff
	.align		4
        /*0008*/ 	.word	0x00000000
	.align		4
        /*000c*/ 	.word	0xfffffffe
	.align		4
        /*0010*/ 	.word	0x00000000
	.align		4
        /*0014*/ 	.word	0xfffffffd
	.align		4
        /*0018*/ 	.word	0x00000000
	.align		4
        /*001c*/ 	.word	0xfffffffc


//--------------------- .text.triton_poi_fused_8  --------------------------
	.section	.text.triton_poi_fused_8,"ax",@progbits
	.sectionflags	@"SHF_BARRIERS=1"
	.align	128
        .global         triton_poi_fused_8
        .type           triton_poi_fused_8,@function
        .size           triton_poi_fused_8,(.L_x_1 - triton_poi_fused_8)
        .other          triton_poi_fused_8,@"STO_CUDA_ENTRY STV_DEFAULT"
triton_poi_fused_8:
.text.triton_poi_fused_8:
[----:B------:R-:W0:Y:S02]  /*0000*/  LDC R1, c[0x0][0x28] ;  /* 0x00000a00ff017b82 */ /* 0x000e240000000800 */
[----:B------:R-:W1:Y:S01]  /*0010*/  S2R R2, SR_TID.X ;  /* 0x0000000000027919 */ /* 0x000e620000002100 */
[----:B------:R-:W2:Y:S01]  /*0020*/  LDC.64 R8, c[0x0][0x210] ;  /* 0x00008400ff087b82 */ /* 0x000ea20000000a00 */
[----:B------:R-:W-:Y:S01]  /*0030*/  CS2R R6, SRZ ;  /* 0x0000000000067805 */ /* 0x000fe2000001ff00 */
[----:B------:R-:W-:Y:S01]  /*0040*/  ULDC.64 UR6, c[0x0][0x208] ;  /* 0x0000820000067ab9 */ /* 0x000fe20000000a00 */
[----:B------:R-:W3:Y:S01]  /*0050*/  S2R R0, SR_CTAID.X ;  /* 0x0000000000007919 */ /* 0x000ee20000002500 */
[----:B------:R-:W4:Y:S01]  /*0060*/  S2R R16, SR_CTAID.Y ;  /* 0x0000000000107919 */ /* 0x000f220000002600 */
[----:B------:R-:W-:Y:S02]  /*0070*/  CS2R R10, SRZ ;  /* 0x00000000000a7805 */ /* 0x000fe4000001ff00 */
[----:B-1----:R-:W-:Y:S01]  /*0080*/  SHF.R.U32.HI R19, RZ, 0x2, R2 ;  /* 0x00000002ff137819 */ /* 0x002fe20000011602 */
[----:B------:R-:W-:Y:S02]  /*0090*/  IMAD.SHL.U32 R3, R2, 0x4, RZ ;  /* 0x0000000402037824 */ /* 0x000fe400078e00ff */
[----:B---3--:R-:W-:Y:S01]  /*00a0*/  IMAD.SHL.U32 R0, R0, 0x10, RZ ;  /* 0x0000001000007824 */ /* 0x008fe200078e00ff */
[----:B------:R-:W-:Y:S01]  /*00b0*/  SGXT.U32 R19, R19, 0x5 ;  /* 0x000000051313781a */ /* 0x000fe20000000000 */
[----:B----4-:R-:W-:-:S03]  /*00c0*/  IMAD.SHL.U32 R18, R16, 0x40, RZ ;  /* 0x0000004010127824 */ /* 0x010fc600078e00ff */
[----:B------:R-:W-:Y:S02]  /*00d0*/  LOP3.LUT R5, R0, 0xc, R3, 0xf8, !PT ;  /* 0x0000000c00057812 */ /* 0x000fe400078ef803 */
[----:B------:R-:W-:Y:S02]  /*00e0*/  LOP3.LUT R4, R18, R19, RZ, 0xfc, !PT ;  /* 0x0000001312047212 */ /* 0x000fe400078efcff */
[----:B------:R-:W-:-:S03]  /*00f0*/  ISETP.GE.AND P0, PT, R5, 0x10, PT ;  /* 0x000000100500780c */ /* 0x000fc60003f06270 */
[----:B------:R-:W-:Y:S01]  /*0100*/  IMAD R13, R4, 0x10, R5 ;  /* 0x00000010040d7824 */ /* 0x000fe200078e0205 */
[----:B------:R-:W-:-:S03]  /*0110*/  CS2R R4, SRZ ;  /* 0x0000000000047805 */ /* 0x000fc6000001ff00 */
[C---:B------:R-:W-:Y:S02]  /*0120*/  VIADD R15, R13.reuse, 0x200 ;  /* 0x000002000d0f7836 */ /* 0x040fe40000000000 */
[----:B--2---:R-:W-:-:S04]  /*0130*/  IMAD.WIDE R12, R13, 0x4, R8 ;  /* 0x000000040d0c7825 */ /* 0x004fc800078e0208 */
[----:B------:R-:W-:Y:S01]  /*0140*/  IMAD.WIDE R14, R15, 0x4, R8 ;  /* 0x000000040f0e7825 */ /* 0x000fe200078e0208 */
[----:B------:R-:W-:Y:S01]  /*0150*/  CS2R R8, SRZ ;  /* 0x0000000000087805 */ /* 0x000fe2000001ff00 */
[----:B------:R1:W2:Y:S05]  /*0160*/  @!P0 LDG.E.EL.128 R4, desc[UR6][R12.64] ;  /* 0x000000060c048981 */ /* 0x0002aa000c2e1d00 */
[----:B------:R3:W4:Y:S01]  /*0170*/  @!P0 LDG.E.EL.128 R8, desc[UR6][R14.64] ;  /* 0x000000060e088981 */ /* 0x000722000c2e1d00 */
[----:B------:R-:W5:Y:S01]  /*0180*/  S2UR UR5, SR_CgaCtaId ;  /* 0x00000000000579c3 */ /* 0x000f620000008800 */
[----:B------:R-:W-:Y:S01]  /*0190*/  IMAD.SHL.U32 R17, R2, 0x100, RZ ;  /* 0x0000010002117824 */ /* 0x000fe200078e00ff */
[----:B------:R-:W-:Y:S01]  /*01a0*/  UMOV UR4, 0x400 ;  /* 0x0000040000047882 */ /* 0x000fe20000000000 */
[----:B------:R-:W-:-:S03]  /*01b0*/  SHF.R.S32.HI R16, RZ, 0x19, R16 ;  /* 0x00000019ff107819 */ /* 0x000fc60000011410 */
[----:B------:R-:W-:Y:S02]  /*01c0*/  LOP3.LUT R20, R17, 0x300, RZ, 0xc0, !PT ;  /* 0x0000030011147812 */ /* 0x000fe400078ec0ff */
[----:B------:R-:W-:Y:S02]  /*01d0*/  SHF.R.U32.HI R17, RZ, 0x2, R2 ;  /* 0x00000002ff117819 */ /* 0x000fe40000011602 */
[C---:B------:R-:W-:Y:S02]  /*01e0*/  LOP3.LUT R19, R20.reuse, R19, RZ, 0xfc, !PT ;  /* 0x0000001314137212 */ /* 0x040fe400078efcff */
[C---:B-1----:R-:W-:Y:S02]  /*01f0*/  LOP3.LUT R12, R20.reuse, 0x40, RZ, 0xfc, !PT ;  /* 0x00000040140c7812 */ /* 0x042fe400078efcff */
[C---:B------:R-:W-:Y:S02]  /*0200*/  LOP3.LUT R22, R20.reuse, 0x80, RZ, 0xfc, !PT ;  /* 0x0000008014167812 */ /* 0x040fe400078efcff */
[----:B------:R-:W-:-:S02]  /*0210*/  LOP3.LUT R24, R20, 0xc0, RZ, 0xfc, !PT ;  /* 0x000000c014187812 */ /* 0x000fc400078efcff */
[-C--:B------:R-:W-:Y:S02]  /*0220*/  LEA.HI R20, R20, R19.reuse, RZ, 0x1c ;  /* 0x0000001314147211 */ /* 0x080fe400078fe0ff */
[-C--:B------:R-:W-:Y:S02]  /*0230*/  LEA.HI R12, R12, R19.reuse, RZ, 0x1c ;  /* 0x000000130c0c7211 */ /* 0x080fe400078fe0ff */
[-C--:B------:R-:W-:Y:S01]  /*0240*/  LEA.HI R22, R22, R19.reuse, RZ, 0x1c ;  /* 0x0000001316167211 */ /* 0x080fe200078fe0ff */
[----:B-----5:R-:W-:Y:S01]  /*0250*/  UPRMT UR4, UR5, 0x654, UR4 ;  /* 0x0000065405047896 */ /* 0x020fe20008000004 */
[----:B------:R-:W-:Y:S02]  /*0260*/  LEA.HI R24, R24, R19, RZ, 0x1c ;  /* 0x0000001318187211 */ /* 0x000fe400078fe0ff */
[----:B---3--:R-:W-:Y:S02]  /*0270*/  LOP3.LUT R14, R17, 0x1c, RZ, 0xc0, !PT ;  /* 0x0000001c110e7812 */ /* 0x008fe400078ec0ff */
[----:B------:R-:W-:-:S02]  /*0280*/  LOP3.LUT R17, R3, 0x1fc, RZ, 0xc0, !PT ;  /* 0x000001fc03117812 */ /* 0x000fc400078ec0ff */
[----:B------:R-:W-:Y:S02]  /*0290*/  LEA R19, R20, UR4, 0x2 ;  /* 0x0000000414137c11 */ /* 0x000fe4000f8e10ff */
[----:B------:R-:W-:Y:S01]  /*02a0*/  LEA R20, R12, UR4, 0x2 ;  /* 0x000000040c147c11 */ /* 0x000fe2000f8e10ff */
[----:B------:R-:W-:Y:S01]  /*02b0*/  IMAD.IADD R14, R17, 0x1, R14 ;  /* 0x00000001110e7824 */ /* 0x000fe200078e020e */
[----:B------:R-:W-:Y:S02]  /*02c0*/  LEA R21, R22, UR4, 0x2 ;  /* 0x0000000416157c11 */ /* 0x000fe4000f8e10ff */
[----:B------:R-:W-:Y:S02]  /*02d0*/  LEA R24, R24, UR4, 0x2 ;  /* 0x0000000418187c11 */ /* 0x000fe4000f8e10ff */
[----:B------:R-:W-:Y:S02]  /*02e0*/  LEA R14, R14, UR4, 0x2 ;  /* 0x000000040e0e7c11 */ /* 0x000fe4000f8e10ff */
[----:B------:R-:W-:Y:S01]  /*02f0*/  LOP3.LUT R3, R18, 0x3c, R3, 0xf8, !PT ;  /* 0x0000003c12037812 */ /* 0x000fe200078ef803 */
[----:B--2---:R-:W-:Y:S04]  /*0300*/  STS [R19], R4 ;  /* 0x0000000413007388 */ /* 0x004fe80000000800 */
[----:B------:R1:W-:Y:S04]  /*0310*/  STS [R20+0x100], R5 ;  /* 0x0001000514007388 */ /* 0x0003e80000000800 */
[----:B------:R2:W-:Y:S04]  /*0320*/  STS [R21+0x200], R6 ;  /* 0x0002000615007388 */ /* 0x0005e80000000800 */
[----:B------:R3:W-:Y:S01]  /*0330*/  STS [R24+0x300], R7 ;  /* 0x0003000718007388 */ /* 0x0007e20000000800 */
[----:B-1----:R-:W1:Y:S03]  /*0340*/  LDC.64 R4, c[0x0][0x218] ;  /* 0x00008600ff047b82 */ /* 0x002e660000000a00 */
[----:B----4-:R4:W-:Y:S01]  /*0350*/  STS [R19+0x80], R8 ;  /* 0x0000800813007388 */ /* 0x0109e20000000800 */
[----:B--2---:R-:W-:-:S03]  /*0360*/  SGXT R6, R16, 0x1 ;  /* 0x000000011006781a */ /* 0x004fc60000000200 */
[----:B------:R-:W-:Y:S01]  /*0370*/  STS [R20+0x180], R9 ;  /* 0x0001800914007388 */ /* 0x000fe20000000800 */
[----:B------:R-:W-:-:S03]  /*0380*/  LEA.HI R6, R6, R3, RZ, 0x6 ;  /* 0x0000000306067211 */ /* 0x000fc600078f30ff */
[----:B------:R-:W-:Y:S01]  /*0390*/  STS [R21+0x280], R10 ;  /* 0x0002800a15007388 */ /* 0x000fe20000000800 */
[----:B---3--:R-:W-:Y:S01]  /*03a0*/  SHF.R.U32.HI R7, RZ, 0x4, R2 ;  /* 0x00000004ff077819 */ /* 0x008fe20000011602 */
[----:B------:R-:W-:Y:S02]  /*03b0*/  IMAD.SHL.U32 R2, R6, 0x10, RZ ;  /* 0x0000001006027824 */ /* 0x000fe400078e00ff */
[----:B------:R-:W-:Y:S01]  /*03c0*/  STS [R24+0x380], R11 ;  /* 0x0003800b18007388 */ /* 0x000fe20000000800 */
[----:B------:R-:W-:Y:S02]  /*03d0*/  SGXT.U32 R7, R7, 0x3 ;  /* 0x000000030707781a */ /* 0x000fe40000000000 */
[----:B----4-:R-:W-:Y:S01]  /*03e0*/  LOP3.LUT R8, R17, 0x200, RZ, 0xfc, !PT ;  /* 0x0000020011087812 */ /* 0x010fe200078efcff */
[----:B------:R-:W-:Y:S01]  /*03f0*/  BAR.SYNC.DEFER_BLOCKING 0x0 ;  /* 0x0000000000007b1d */ /* 0x000fe20000010000 */
[----:B------:R-:W-:Y:S02]  /*0400*/  LOP3.LUT R7, R0, R7, RZ, 0xfc, !PT ;  /* 0x0000000700077212 */ /* 0x000fe400078efcff */
[----:B------:R-:W-:-:S02]  /*0410*/  LOP3.LUT R6, R6, 0xffffffc0, RZ, 0xc0, !PT ;  /* 0xffffffc006067812 */ /* 0x000fc400078ec0ff */
[----:B------:R-:W-:Y:S02]  /*0420*/  LOP3.LUT R2, R2, 0xfffffc00, RZ, 0xc0, !PT ;  /* 0xfffffc0002027812 */ /* 0x000fe400078ec0ff */
[C---:B------:R-:W-:Y:S02]  /*0430*/  LOP3.LUT R0, R7.reuse, 0x8, RZ, 0xfc, !PT ;  /* 0x0000000807007812 */ /* 0x040fe400078efcff */
[----:B------:R-:W-:Y:S02]  /*0440*/  SHF.R.U32.HI R8, RZ, 0x4, R8 ;  /* 0x00000004ff087819 */ /* 0x000fe40000011608 */
[----:B------:R-:W-:Y:S02]  /*0450*/  IADD3 R6, R2, R3, -R6 ;  /* 0x0000000302067210 */ /* 0x000fe40007ffe806 */
[C---:B------:R-:W-:Y:S02]  /*0460*/  ISETP.GE.AND P1, PT, R7.reuse, 0x10, PT ;  /* 0x000000100700780c */ /* 0x040fe40003f26270 */
[----:B------:R-:W-:Y:S01]  /*0470*/  ISETP.GE.AND P0, PT, R0, 0x10, PT ;  /* 0x000000100000780c */ /* 0x000fe20003f06270 */
[----:B------:R-:W-:Y:S01]  /*0480*/  IMAD R3, R7, 0x40, R6 ;  /* 0x0000004007037824 */ /* 0x000fe200078e0206 */
[----:B------:R-:W-:-:S03]  /*0490*/  LOP3.LUT R8, R8, 0x3c, RZ, 0xc0, !PT ;  /* 0x0000003c08087812 */ /* 0x000fc600078ec0ff */
[----:B-1----:R-:W-:Y:S01]  /*04a0*/  IMAD.WIDE R2, R3, 0x4, R4 ;  /* 0x0000000403027825 */ /* 0x002fe200078e0204 */
[----:B------:R-:W1:Y:S03]  /*04b0*/  LDS.128 R12, [R14] ;  /* 0x000000000e0c7984 */ /* 0x000e660000000c00 */
[----:B------:R-:W-:-:S05]  /*04c0*/  IMAD.IADD R8, R17, 0x1, R8 ;  /* 0x0000000111087824 */ /* 0x000fca00078e0208 */
[----:B------:R-:W-:Y:S01]  /*04d0*/  LEA R8, R8, UR4, 0x2 ;  /* 0x0000000408087c11 */ /* 0x000fe2000f8e10ff */
[----:B-1----:R1:W-:Y:S01]  /*04e0*/  @!P1 STG.E.128 desc[UR6][R2.64], R12 ;  /* 0x0000000c02009986 */ /* 0x0023e2000c101d06 */
[----:B------:R-:W-:Y:S05]  /*04f0*/  @P0 EXIT ;  /* 0x000000000000094d */ /* 0x000fea0003800000 */
[----:B------:R-:W0:Y:S01]  /*0500*/  LDS.128 R8, [R8+0x800] ;  /* 0x0008000008087984 */ /* 0x000e220000000c00 */
[----:B-1----:R-:W-:-:S04]  /*0510*/  IMAD R3, R0, 0x40, R6 ;  /* 0x0000004000037824 */ /* 0x002fc800078e0206 */
[----:B------:R-:W-:-:S05]  /*0520*/  IMAD.WIDE R4, R3, 0x4, R4 ;  /* 0x0000000403047825 */ /* 0x000fca00078e0204 */
[----:B0-----:R-:W-:Y:S01]  /*0530*/  STG.E.128 desc[UR6][R4.64], R8 ;  /* 0x0000000804007986 */ /* 0x001fe2000c101d06 */
[----:B------:R-:W-:Y:S05]  /*0540*/  EXIT ;  /* 0x000000000000794d */ /* 0x000fea0003800000 */
.L_x_0:
[----:B------:R-:W-:-:S00]  /*0550*/  BRA `(.L_x_0) ;  /* 0xfffffffc00fc7947 */ /* 0x000fc0000383ffff */
[----:B------:R-:W-:-:S00]  /*0560*/  NOP ;  /* 0x0000000000007918 */ /* 0x000fc00000000000 */
        /* <DEDUP_REMOVED lines=9> */
.L_x_1:


//--------------------- .nv.shared.triton_poi_fused_8 --------------------------
	.section	.nv.shared.triton_poi_fused_8,"aw",@nobits
	.sectionflags	@""
	.align	16
	.zero		1024


//--------------------- .nv.constant0.triton_poi_fused_8 --------------------------
	.section	.nv.constant0.triton_poi_fused_8,"a",@progbits
	.sectionflags	@""
	.align	4
.nv.constant0.triton_poi_fused_8:
	.zero		552
